//
// Generated by NVIDIA NVVM Compiler
//
// Compiler Build ID: CL-36424714
// Cuda compilation tools, release 13.0, V13.0.88
// Based on NVVM 20.0.0
//

.version 9.0
.target sm_100
.address_size 64

	// .globl	_Z20gol_kernel_bitpackedPKmPmiijjm

.visible .entry _Z20gol_kernel_bitpackedPKmPmiijjm(
	.param .u64 .ptr .align 1 _Z20gol_kernel_bitpackedPKmPmiijjm_param_0,
	.param .u64 .ptr .align 1 _Z20gol_kernel_bitpackedPKmPmiijjm_param_1,
	.param .u32 _Z20gol_kernel_bitpackedPKmPmiijjm_param_2,
	.param .u32 _Z20gol_kernel_bitpackedPKmPmiijjm_param_3,
	.param .u32 _Z20gol_kernel_bitpackedPKmPmiijjm_param_4,
	.param .u32 _Z20gol_kernel_bitpackedPKmPmiijjm_param_5,
	.param .u64 _Z20gol_kernel_bitpackedPKmPmiijjm_param_6
)
{
	.reg .pred 	%p<10>;
	.reg .b32 	%r<13>;
	.reg .b64 	%rd<108>;

	ld.param.u64 	%rd27, [_Z20gol_kernel_bitpackedPKmPmiijjm_param_0];
	ld.param.u64 	%rd26, [_Z20gol_kernel_bitpackedPKmPmiijjm_param_1];
	ld.param.u32 	%r4, [_Z20gol_kernel_bitpackedPKmPmiijjm_param_2];
	ld.param.u32 	%r5, [_Z20gol_kernel_bitpackedPKmPmiijjm_param_3];
	ld.param.u32 	%r6, [_Z20gol_kernel_bitpackedPKmPmiijjm_param_4];
	ld.param.u32 	%r7, [_Z20gol_kernel_bitpackedPKmPmiijjm_param_5];
	ld.param.u64 	%rd28, [_Z20gol_kernel_bitpackedPKmPmiijjm_param_6];
	cvta.to.global.u64 	%rd1, %rd27;
	mov.u32 	%r8, %ctaid.x;
	mov.u32 	%r9, %ntid.x;
	mul.wide.u32 	%rd29, %r8, %r9;
	mov.u32 	%r10, %tid.x;
	cvt.u64.u32 	%rd30, %r10;
	add.s64 	%rd2, %rd29, %rd30;
	setp.ge.u64 	%p1, %rd2, %rd28;
	@%p1 bra 	$L__BB0_16;
	cvt.u32.u64 	%r11, %rd2;
	and.b32  	%r1, %r7, %r11;
	shr.u64 	%rd32, %rd2, %r6;
	cvt.u32.u64 	%r2, %rd32;
	setp.eq.s32 	%p2, %r1, 0;
	add.s32 	%r3, %r1, 1;
	shl.b64 	%rd33, %rd2, 3;
	add.s64 	%rd3, %rd1, %rd33;
	ld.global.nc.u64 	%rd4, [%rd3];
	mov.b64 	%rd98, 0;
	@%p2 bra 	$L__BB0_3;
	ld.global.nc.u64 	%rd34, [%rd3+-8];
	shr.u64 	%rd98, %rd34, 63;
$L__BB0_3:
	setp.ge.u32 	%p3, %r3, %r4;
	mov.b64 	%rd99, 0;
	@%p3 bra 	$L__BB0_5;
	ld.global.nc.u64 	%rd36, [%rd3+8];
	shl.b64 	%rd99, %rd36, 63;
$L__BB0_5:
	setp.eq.s32 	%p4, %r2, 0;
	cvt.s64.s32 	%rd9, %r4;
	mov.b64 	%rd101, 0;
	mov.u64 	%rd102, %rd101;
	mov.u64 	%rd103, %rd101;
	@%p4 bra 	$L__BB0_10;
	setp.eq.s32 	%p5, %r1, 0;
	sub.s64 	%rd39, %rd2, %rd9;
	shl.b64 	%rd40, %rd39, 3;
	add.s64 	%rd10, %rd1, %rd40;
	ld.global.nc.u64 	%rd102, [%rd10];
	mov.b64 	%rd101, 0;
	@%p5 bra 	$L__BB0_8;
	ld.global.nc.u64 	%rd41, [%rd10+-8];
	shr.u64 	%rd101, %rd41, 63;
$L__BB0_8:
	setp.ge.u32 	%p6, %r3, %r4;
	mov.b64 	%rd103, 0;
	@%p6 bra 	$L__BB0_10;
	ld.global.nc.u64 	%rd43, [%rd10+8];
	shl.b64 	%rd103, %rd43, 63;
$L__BB0_10:
	add.s32 	%r12, %r2, 1;
	setp.ge.u32 	%p7, %r12, %r5;
	mov.b64 	%rd105, 0;
	mov.u64 	%rd106, %rd105;
	mov.u64 	%rd107, %rd105;
	@%p7 bra 	$L__BB0_15;
	setp.eq.s32 	%p8, %r1, 0;
	shl.b64 	%rd46, %rd9, 3;
	add.s64 	%rd18, %rd3, %rd46;
	ld.global.nc.u64 	%rd106, [%rd18];
	mov.b64 	%rd105, 0;
	@%p8 bra 	$L__BB0_13;
	ld.global.nc.u64 	%rd47, [%rd18+-8];
	shr.u64 	%rd105, %rd47, 63;
$L__BB0_13:
	setp.ge.u32 	%p9, %r3, %r4;
	mov.b64 	%rd107, 0;
	@%p9 bra 	$L__BB0_15;
	ld.global.nc.u64 	%rd49, [%rd18+8];
	shl.b64 	%rd107, %rd49, 63;
$L__BB0_15:
	shr.u64 	%rd50, %rd4, 1;
	or.b64  	%rd51, %rd99, %rd50;
	shl.b64 	%rd52, %rd4, 1;
	or.b64  	%rd53, %rd98, %rd52;
	shr.u64 	%rd54, %rd102, 1;
	or.b64  	%rd55, %rd54, %rd103;
	shl.b64 	%rd56, %rd102, 1;
	or.b64  	%rd57, %rd56, %rd101;
	shr.u64 	%rd58, %rd106, 1;
	or.b64  	%rd59, %rd58, %rd107;
	shl.b64 	%rd60, %rd106, 1;
	or.b64  	%rd61, %rd60, %rd105;
	xor.b64  	%rd62, %rd57, %rd102;
	xor.b64  	%rd63, %rd62, %rd55;
	or.b64  	%rd64, %rd55, %rd102;
	and.b64  	%rd65, %rd64, %rd57;
	and.b64  	%rd66, %rd55, %rd102;
	or.b64  	%rd67, %rd65, %rd66;
	xor.b64  	%rd68, %rd61, %rd106;
	xor.b64  	%rd69, %rd68, %rd59;
	or.b64  	%rd70, %rd59, %rd106;
	and.b64  	%rd71, %rd70, %rd61;
	and.b64  	%rd72, %rd59, %rd106;
	or.b64  	%rd73, %rd71, %rd72;
	xor.b64  	%rd74, %rd51, %rd53;
	and.b64  	%rd75, %rd51, %rd53;
	xor.b64  	%rd76, %rd63, %rd74;
	xor.b64  	%rd77, %rd76, %rd69;
	or.b64  	%rd78, %rd69, %rd74;
	and.b64  	%rd79, %rd78, %rd63;
	and.b64  	%rd80, %rd69, %rd74;
	or.b64  	%rd81, %rd79, %rd80;
	xor.b64  	%rd82, %rd67, %rd75;
	xor.b64  	%rd83, %rd82, %rd73;
	or.b64  	%rd84, %rd73, %rd75;
	and.b64  	%rd85, %rd84, %rd67;
	and.b64  	%rd86, %rd73, %rd75;
	or.b64  	%rd87, %rd85, %rd86;
	xor.b64  	%rd88, %rd83, %rd81;
	and.b64  	%rd89, %rd83, %rd81;
	or.b64  	%rd90, %rd87, %rd89;
	not.b64 	%rd91, %rd90;
	or.b64  	%rd92, %rd4, %rd77;
	and.b64  	%rd93, %rd92, %rd88;
	and.b64  	%rd94, %rd93, %rd91;
	cvta.to.global.u64 	%rd95, %rd26;
	add.s64 	%rd97, %rd95, %rd33;
	st.global.u64 	[%rd97], %rd94;
$L__BB0_16:
	ret;

}


// ===== COMPILED SASS (sm_100) =====

	.target	sm_100

	.elftype	@"ET_EXEC"


//--------------------- .note.nv.tkinfo           --------------------------
	.section	.note.nv.tkinfo,"",@"SHT_NOTE"
	.sectionflags	@"SHF_NOTE_NV_TKINFO"
	.tkinfo
        /*0018*/ 	.word	0x00000002
        /*0030*/ 	.string	""
        /*0030*/ 	.string	"ptxas"
        /*0030*/ 	.string	"Cuda compilation tools, release 13.0, V13.0.88"
        /*0030*/ 	.string	"Build cuda_13.0.r13.0/compiler.36424714_0"
        /*0030*/ 	.string	"-arch sm_100 -m 64 "



//--------------------- .note.nv.cuinfo           --------------------------
	.section	.note.nv.cuinfo,"",@"SHT_NOTE"
	.sectionflags	@"SHF_NOTE_NV_CUINFO"
        /*0018*/ 	.short	0x0002
        /*001a*/ 	.short	0x0064
        /*001c*/ 	.short	0x0082
	.zero		2


//--------------------- .nv.info                  --------------------------
	.section	.nv.info,"",@"SHT_CUDA_INFO"
	.align	4


	//----- nvinfo : EIATTR_REGCOUNT
	.align		4
        /*0000*/ 	.byte	0x04, 0x2f
        /*0002*/ 	.short	(.L_1 - .L_0)
	.align		4
.L_0:
        /*0004*/ 	.word	index@(_Z20gol_kernel_bitpackedPKmPmiijjm)
        /*0008*/ 	.word	0x00000019


	//----- nvinfo : EIATTR_FRAME_SIZE
	.align		4
.L_1:
        /*000c*/ 	.byte	0x04, 0x11
        /*000e*/ 	.short	(.L_3 - .L_2)
	.align		4
.L_2:
        /*0010*/ 	.word	index@(_Z20gol_kernel_bitpackedPKmPmiijjm)
        /*0014*/ 	.word	0x00000000


	//----- nvinfo : EIATTR_MIN_STACK_SIZE
	.align		4
.L_3:
        /*0018*/ 	.byte	0x04, 0x12
        /*001a*/ 	.short	(.L_5 - .L_4)
	.align		4
.L_4:
        /*001c*/ 	.word	index@(_Z20gol_kernel_bitpackedPKmPmiijjm)
        /*0020*/ 	.word	0x00000000
.L_5:


//--------------------- .nv.compat                --------------------------
	.section	.nv.compat,"",@"SHT_CUDA_COMPAT_INFO"
	.align	4
        /*0000*/ 	.byte	0x02, 0x09, 0x00, 0x00, 0x02, 0x02, 0x01, 0x00, 0x02, 0x05, 0x05, 0x00, 0x03, 0x07, 0x01, 0x01
        /*0010*/ 	.byte	0x02, 0x03, 0x00, 0x00, 0x02, 0x06, 0x01, 0x00, 0x04, 0x0b, 0x08, 0x00, 0x09, 0x00, 0x00, 0x00
        /*0020*/ 	.byte	0x00, 0x00, 0x00, 0x00


//--------------------- .nv.info._Z20gol_kernel_bitpackedPKmPmiijjm --------------------------
	.section	.nv.info._Z20gol_kernel_bitpackedPKmPmiijjm,"",@"SHT_CUDA_INFO"
	.sectionflags	@""
	.align	4


	//----- nvinfo : EIATTR_CUDA_API_VERSION
	.align		4
        /*0000*/ 	.byte	0x04, 0x37
        /*0002*/ 	.short	(.L_7 - .L_6)
.L_6:
        /*0004*/ 	.word	0x00000082


	//----- nvinfo : EIATTR_KPARAM_INFO
	.align		4
.L_7:
        /*0008*/ 	.byte	0x04, 0x17
        /*000a*/ 	.short	(.L_9 - .L_8)
.L_8:
        /*000c*/ 	.word	0x00000000
        /*0010*/ 	.short	0x0006
        /*0012*/ 	.short	0x0020
        /*0014*/ 	.byte	0x00, 0xf0, 0x21, 0x00


	//----- nvinfo : EIATTR_KPARAM_INFO
	.align		4
.L_9:
        /*0018*/ 	.byte	0x04, 0x17
        /*001a*/ 	.short	(.L_11 - .L_10)
.L_10:
        /*001c*/ 	.word	0x00000000
        /*0020*/ 	.short	0x0005
        /*0022*/ 	.short	0x001c
        /*0024*/ 	.byte	0x00, 0xf0, 0x11, 0x00


	//----- nvinfo : EIATTR_KPARAM_INFO
	.align		4
.L_11:
        /*0028*/ 	.byte	0x04, 0x17
        /*002a*/ 	.short	(.L_13 - .L_12)
.L_12:
        /*002c*/ 	.word	0x00000000
        /*0030*/ 	.short	0x0004
        /*0032*/ 	.short	0x0018
        /*0034*/ 	.byte	0x00, 0xf0, 0x11, 0x00


	//----- nvinfo : EIATTR_KPARAM_INFO
	.align		4
.L_13:
        /*0038*/ 	.byte	0x04, 0x17
        /*003a*/ 	.short	(.L_15 - .L_14)
.L_14:
        /*003c*/ 	.word	0x00000000
        /*0040*/ 	.short	0x0003
        /*0042*/ 	.short	0x0014
        /*0044*/ 	.byte	0x00, 0xf0, 0x11, 0x00


	//----- nvinfo : EIATTR_KPARAM_INFO
	.align		4
.L_15:
        /*0048*/ 	.byte	0x04, 0x17
        /*004a*/ 	.short	(.L_17 - .L_16)
.L_16:
        /*004c*/ 	.word	0x00000000
        /*0050*/ 	.short	0x0002
        /*0052*/ 	.short	0x0010
        /*0054*/ 	.byte	0x00, 0xf0, 0x11, 0x00


	//----- nvinfo : EIATTR_KPARAM_INFO
	.align		4
.L_17:
        /*0058*/ 	.byte	0x04, 0x17
        /*005a*/ 	.short	(.L_19 - .L_18)
.L_18:
        /*005c*/ 	.word	0x00000000
        /*0060*/ 	.short	0x0001
        /*0062*/ 	.short	0x0008
        /*0064*/ 	.byte	0x00, 0xf5, 0x21, 0x00


	//----- nvinfo : EIATTR_KPARAM_INFO
	.align		4
.L_19:
        /*0068*/ 	.byte	0x04, 0x17
        /*006a*/ 	.short	(.L_21 - .L_20)
.L_20:
        /*006c*/ 	.word	0x00000000
        /*0070*/ 	.short	0x0000
        /*0072*/ 	.short	0x0000
        /*0074*/ 	.byte	0x00, 0xf5, 0x21, 0x00


	//----- nvinfo : EIATTR_SPARSE_MMA_MASK
	.align		4
.L_21:
        /*0078*/ 	.byte	0x03, 0x50
        /*007a*/ 	.short	0x0000


	//----- nvinfo : EIATTR_MAXREG_COUNT
	.align		4
        /*007c*/ 	.byte	0x03, 0x1b
        /*007e*/ 	.short	0x00ff


	//----- nvinfo : EIATTR_MERCURY_ISA_VERSION
	.align		4
        /*0080*/ 	.byte	0x03, 0x5f
        /*0082*/ 	.short	0x0101


	//----- nvinfo : EIATTR_VRC_CTA_INIT_COUNT
	.align		4
        /*0084*/ 	.byte	0x02, 0x4a
	.zero		1
	.zero		1


	//----- nvinfo : EIATTR_EXIT_INSTR_OFFSETS
	.align		4
        /*0088*/ 	.byte	0x04, 0x1c
        /*008a*/ 	.short	(.L_23 - .L_22)


	//   ....[0]....
.L_22:
        /*008c*/ 	.word	0x00000090


	//   ....[1]....
        /*0090*/ 	.word	0x00000840


	//----- nvinfo : EIATTR_CRS_STACK_SIZE
	.align		4
.L_23:
        /*0094*/ 	.byte	0x04, 0x1e
        /*0096*/ 	.short	(.L_25 - .L_24)
.L_24:
        /*0098*/ 	.word	0x00000000


	//----- nvinfo : EIATTR_CBANK_PARAM_SIZE
	.align		4
.L_25:
        /*009c*/ 	.byte	0x03, 0x19
        /*009e*/ 	.short	0x0028


	//----- nvinfo : EIATTR_PARAM_CBANK
	.align		4
        /*00a0*/ 	.byte	0x04, 0x0a
        /*00a2*/ 	.short	(.L_27 - .L_26)
	.align		4
.L_26:
        /*00a4*/ 	.word	index@(.nv.constant0._Z20gol_kernel_bitpackedPKmPmiijjm)
        /*00a8*/ 	.short	0x0380
        /*00aa*/ 	.short	0x0028


	//----- nvinfo : EIATTR_SW_WAR
	.align		4
.L_27:
        /*00ac*/ 	.byte	0x04, 0x36
        /*00ae*/ 	.short	(.L_29 - .L_28)
.L_28:
        /*00b0*/ 	.word	0x00000008
.L_29:


//--------------------- .nv.callgraph             --------------------------
	.section	.nv.callgraph,"",@"SHT_CUDA_CALLGRAPH"
	.align	4
	.sectionentsize	8
	.align		4
        /*0000*/ 	.word	0x00000000
	.align		4
        /*0004*/ 	.word	0xffffffff
	.align		4
        /*0008*/ 	.word	0x00000000
	.align		4
        /*000c*/ 	.word	0xfffffffe
	.align		4
        /*0010*/ 	.word	0x00000000
	.align		4
        /*0014*/ 	.word	0xfffffffd
	.align		4
        /*0018*/ 	.word	0x00000000
	.align		4
        /*001c*/ 	.word	0xfffffffc


//--------------------- .text._Z20gol_kernel_bitpackedPKmPmiijjm --------------------------
	.section	.text._Z20gol_kernel_bitpackedPKmPmiijjm,"ax",@progbits
	.align	128
        .global         _Z20gol_kernel_bitpackedPKmPmiijjm
        .type           _Z20gol_kernel_bitpackedPKmPmiijjm,@function
        .size           _Z20gol_kernel_bitpackedPKmPmiijjm,(.L_x_5 - _Z20gol_kernel_bitpackedPKmPmiijjm)
        .other          _Z20gol_kernel_bitpackedPKmPmiijjm,@"STO_CUDA_ENTRY STV_DEFAULT"
_Z20gol_kernel_bitpackedPKmPmiijjm:
.text._Z20gol_kernel_bitpackedPKmPmiijjm:
[----:B------:R-:W-:Y:S01]  /*0000*/  LDC R1, c[0x0][0x37c] ;  /* 0x0000df00ff017b82 */ /* 0x000fe20000000800 */
[----:B------:R-:W0:Y:S07]  /*0010*/  S2R R4, SR_TID.X ;  /* 0x0000000000047919 */ /* 0x000e2e0000002100 */
[----:B------:R-:W0:Y:S01]  /*0020*/  S2UR UR4, SR_CTAID.X ;  /* 0x00000000000479c3 */ /* 0x000e220000002500 */
[----:B------:R-:W1:Y:S01]  /*0030*/  LDCU.64 UR6, c[0x0][0x3a0] ;  /* 0x00007400ff0677ac */ /* 0x000e620008000a00 */
[----:B------:R-:W-:-:S06]  /*0040*/  IMAD.MOV.U32 R5, RZ, RZ, RZ ;  /* 0x000000ffff057224 */ /* 0x000fcc00078e00ff */
[----:B------:R-:W0:Y:S02]  /*0050*/  LDC R3, c[0x0][0x360] ;  /* 0x0000d800ff037b82 */ /* 0x000e240000000800 */
[----:B0-----:R-:W-:-:S03]  /*0060*/  IMAD.WIDE.U32 R4, R3, UR4, R4 ;  /* 0x0000000403047c25 */ /* 0x001fc6000f8e0004 */
[----:B-1----:R-:W-:-:S04]  /*0070*/  ISETP.GE.U32.AND P0, PT, R4, UR6, PT ;  /* 0x0000000604007c0c */ /* 0x002fc8000bf06070 */
[----:B------:R-:W-:-:S13]  /*0080*/  ISETP.GE.U32.AND.EX P0, PT, R5, UR7, PT, P0 ;  /* 0x0000000705007c0c */ /* 0x000fda000bf06100 */
[----:B------:R-:W-:Y:S05]  /*0090*/  @P0 EXIT ;  /* 0x000000000000094d */ /* 0x000fea0003800000 */
[----:B------:R-:W0:Y:S01]  /*00a0*/  LDCU.64 UR4, c[0x0][0x398] ;  /* 0x00007300ff0477ac */ /* 0x000e220008000a00 */
[----:B------:R-:W1:Y:S01]  /*00b0*/  LDC R9, c[0x0][0x390] ;  /* 0x0000e400ff097b82 */ /* 0x000e620000000800 */
[C---:B------:R-:W-:Y:S01]  /*00c0*/  IMAD.SHL.U32 R0, R4.reuse, 0x8, RZ ;  /* 0x0000000804007824 */ /* 0x040fe200078e00ff */
[C---:B------:R-:W-:Y:S01]  /*00d0*/  SHF.L.U64.HI R16, R4.reuse, 0x3, R5 ;  /* 0x0000000304107819 */ /* 0x040fe20000010205 */
[----:B------:R-:W2:Y:S01]  /*00e0*/  LDCU.64 UR12, c[0x0][0x380] ;  /* 0x00007000ff0c77ac */ /* 0x000ea20008000a00 */
[----:B------:R-:W3:Y:S01]  /*00f0*/  LDCU.64 UR10, c[0x0][0x358] ;  /* 0x00006b00ff0a77ac */ /* 0x000ee20008000a00 */
[----:B0-----:R-:W-:Y:S02]  /*0100*/  LOP3.LUT P0, R19, R4, UR5, RZ, 0xc0, !PT ;  /* 0x0000000504137c12 */ /* 0x001fe4000f80c0ff */
[----:B--2---:R-:W-:-:S03]  /*0110*/  IADD3 R10, P2, PT, R0, UR12, RZ ;  /* 0x0000000c000a7c10 */ /* 0x004fc6000ff5e0ff */
[----:B------:R-:W-:Y:S01]  /*0120*/  VIADD R2, R19, 0x1 ;  /* 0x0000000113027836 */ /* 0x000fe20000000000 */
[----:B------:R-:W-:-:S04]  /*0130*/  IADD3.X R11, PT, PT, R16, UR13, RZ, P2, !PT ;  /* 0x0000000d100b7c10 */ /* 0x000fc800097fe4ff */
[----:B-1----:R-:W-:-:S03]  /*0140*/  ISETP.GE.U32.AND P1, PT, R2, R9, PT ;  /* 0x000000090200720c */ /* 0x002fc60003f26070 */
[----:B---3--:R0:W5:Y:S04]  /*0150*/  @P0 LDG.E.CONSTANT R18, desc[UR10][R10.64+-0x4] ;  /* 0xfffffc0a0a120981 */ /* 0x008168000c1e9900 */
[----:B------:R0:W5:Y:S06]  /*0160*/  LDG.E.64.CONSTANT R2, desc[UR10][R10.64] ;  /* 0x0000000a0a027981 */ /* 0x00016c000c1e9b00 */
[----:B------:R0:W5:Y:S01]  /*0170*/  @!P1 LDG.E.CONSTANT R8, desc[UR10][R10.64+0x8] ;  /* 0x0000080a0a089981 */ /* 0x000162000c1e9900 */
[----:B------:R-:W-:-:S04]  /*0180*/  SHF.R.U64 R14, R4, UR4, R5 ;  /* 0x00000004040e7c19 */ /* 0x000fc80008001205 */
[----:B------:R-:W-:Y:S01]  /*0190*/  ISETP.NE.AND P2, PT, R14, RZ, PT ;  /* 0x000000ff0e00720c */ /* 0x000fe20003f45270 */
[----:B------:R-:W-:Y:S01]  /*01a0*/  UMOV UR9, URZ ;  /* 0x000000ff00097c82 */ /* 0x000fe20008000000 */
[----:B------:R-:W-:Y:S01]  /*01b0*/  UMOV UR8, URZ ;  /* 0x000000ff00087c82 */ /* 0x000fe20008000000 */
[----:B------:R-:W-:Y:S01]  /*01c0*/  UMOV UR7, URZ ;  /* 0x000000ff00077c82 */ /* 0x000fe20008000000 */
[----:B------:R-:W-:Y:S01]  /*01d0*/  UMOV UR6, URZ ;  /* 0x000000ff00067c82 */ /* 0x000fe20008000000 */
[----:B------:R-:W-:Y:S01]  /*01e0*/  BSSY.RECONVERGENT B0, `(.L_x_0) ;  /* 0x0000010000007945 */ /* 0x000fe20003800200 */
[----:B------:R-:W-:Y:S01]  /*01f0*/  IMAD.MOV.U32 R13, RZ, RZ, RZ ;  /* 0x000000ffff0d7224 */ /* 0x000fe200078e00ff */
[----:B------:R-:W-:Y:S01]  /*0200*/  CS2R R6, SRZ ;  /* 0x0000000000067805 */ /* 0x000fe2000001ff00 */
[----:B------:R-:W-:Y:S01]  /*0210*/  IMAD.MOV.U32 R15, RZ, RZ, RZ ;  /* 0x000000ffff0f7224 */ /* 0x000fe200078e00ff */
[----:B------:R-:W-:-:S04]  /*0220*/  SHF.R.S32.HI R17, RZ, 0x1f, R9 ;  /* 0x0000001fff117819 */ /* 0x000fc80000011409 */
[----:B0-----:R-:W-:Y:S05]  /*0230*/  @!P2 BRA `(.L_x_1) ;  /* 0x000000000028a947 */ /* 0x001fea0003800000 */
[----:B------:R-:W-:Y:S02]  /*0240*/  IADD3 R6, P3, PT, R4, -R9, RZ ;  /* 0x8000000904067210 */ /* 0x000fe40007f7e0ff */
[----:B------:R-:W-:-:S03]  /*0250*/  ISETP.NE.AND P2, PT, R19, RZ, PT ;  /* 0x000000ff1300720c */ /* 0x000fc60003f45270 */
[----:B------:R-:W-:Y:S01]  /*0260*/  IMAD.X R5, R5, 0x1, ~R17, P3 ;  /* 0x0000000105057824 */ /* 0x000fe200018e0e11 */
[----:B------:R-:W-:-:S04]  /*0270*/  LEA R4, P3, R6, UR12, 0x3 ;  /* 0x0000000c06047c11 */ /* 0x000fc8000f8618ff */
[----:B------:R-:W-:-:S05]  /*0280*/  LEA.HI.X R5, R6, UR13, R5, 0x3, P3 ;  /* 0x0000000d06057c11 */ /* 0x000fca00098f1c05 */
[----:B------:R-:W2:Y:S04]  /*0290*/  @P2 LDG.E.CONSTANT R20, desc[UR10][R4.64+-0x4] ;  /* 0xfffffc0a04142981 */ /* 0x000ea8000c1e9900 */
[----:B------:R-:W3:Y:S04]  /*02a0*/  @!P1 LDG.E.CONSTANT R12, desc[UR10][R4.64+0x8] ;  /* 0x0000080a040c9981 */ /* 0x000ee8000c1e9900 */
[----:B------:R0:W5:Y:S01]  /*02b0*/  LDG.E.64.CONSTANT R6, desc[UR10][R4.64] ;  /* 0x0000000a04067981 */ /* 0x000162000c1e9b00 */
[----:B--2---:R-:W-:Y:S01]  /*02c0*/  @P2 SHF.R.U32.HI R13, RZ, 0x1f, R20 ;  /* 0x0000001fff0d2819 */ /* 0x004fe20000011614 */
[----:B0--3--:R-:W-:-:S07]  /*02d0*/  @!P1 IMAD.U32 R15, R12, -0x80000000, RZ ;  /* 0x800000000c0f9824 */ /* 0x009fce00078e00ff */
.L_x_1:
[----:B------:R-:W-:Y:S05]  /*02e0*/  BSYNC.RECONVERGENT B0 ;  /* 0x0000000000007941 */ /* 0x000fea0003800200 */
.L_x_0:
[----:B------:R-:W0:Y:S01]  /*02f0*/  LDCU UR4, c[0x0][0x394] ;  /* 0x00007280ff0477ac */ /* 0x000e220008000800 */
[----:B------:R-:W-:Y:S01]  /*0300*/  VIADD R4, R14, 0x1 ;  /* 0x000000010e047836 */ /* 0x000fe20000000000 */
[----:B------:R-:W-:Y:S01]  /*0310*/  BSSY.RECONVERGENT B0, `(.L_x_2) ;  /* 0x0000010000007945 */ /* 0x000fe20003800200 */
[----:B------:R-:W-:Y:S01]  /*0320*/  IMAD.MOV.U32 R12, RZ, RZ, RZ ;  /* 0x000000ffff0c7224 */ /* 0x000fe200078e00ff */
[----:B------:R-:W-:Y:S01]  /*0330*/  UMOV UR5, URZ ;  /* 0x000000ff00057c82 */ /* 0x000fe20008000000 */
[----:B------:R-:W-:Y:S01]  /*0340*/  IMAD.MOV.U32 R14, RZ, RZ, RZ ;  /* 0x000000ffff0e7224 */ /* 0x000fe200078e00ff */
[----:B0-----:R-:W-:Y:S01]  /*0350*/  ISETP.GE.U32.AND P2, PT, R4, UR4, PT ;  /* 0x0000000404007c0c */ /* 0x001fe2000bf46070 */
[----:B------:R-:W-:Y:S01]  /*0360*/  UMOV UR4, URZ ;  /* 0x000000ff00047c82 */ /* 0x000fe20008000000 */
[----:B------:R-:W-:-:S11]  /*0370*/  CS2R R4, SRZ ;  /* 0x0000000000047805 */ /* 0x000fd6000001ff00 */
[----:B------:R-:W-:Y:S05]  /*0380*/  @P2 BRA `(.L_x_3) ;  /* 0x0000000000202947 */ /* 0x000fea0003800000 */
[----:B------:R-:W-:Y:S02]  /*0390*/  ISETP.NE.AND P3, PT, R19, RZ, PT ;  /* 0x000000ff1300720c */ /* 0x000fe40003f65270 */
[----:B------:R-:W-:-:S04]  /*03a0*/  LEA R10, P2, R9, R10, 0x3 ;  /* 0x0000000a090a7211 */ /* 0x000fc800078418ff */
[----:B------:R-:W-:-:S05]  /*03b0*/  LEA.HI.X R11, R9, R11, R17, 0x3, P2 ;  /* 0x0000000b090b7211 */ /* 0x000fca00010f1c11 */
[----:B------:R-:W2:Y:S04]  /*03c0*/  @!P1 LDG.E.CONSTANT R9, desc[UR10][R10.64+0x8] ;  /* 0x0000080a0a099981 */ /* 0x000ea8000c1e9900 */
[----:B------:R-:W3:Y:S04]  /*03d0*/  @P3 LDG.E.CONSTANT R17, desc[UR10][R10.64+-0x4] ;  /* 0xfffffc0a0a113981 */ /* 0x000ee8000c1e9900 */
[----:B------:R0:W5:Y:S01]  /*03e0*/  LDG.E.64.CONSTANT R4, desc[UR10][R10.64] ;  /* 0x0000000a0a047981 */ /* 0x000162000c1e9b00 */
[----:B--2---:R-:W-:Y:S01]  /*03f0*/  @!P1 IMAD.U32 R14, R9, -0x80000000, RZ ;  /* 0x80000000090e9824 */ /* 0x004fe200078e00ff */
[----:B0--3--:R-:W-:-:S07]  /*0400*/  @P3 SHF.R.U32.HI R12, RZ, 0x1f, R17 ;  /* 0x0000001fff0c3819 */ /* 0x009fce0000011611 */
.L_x_3:
[----:B------:R-:W-:Y:S05]  /*0410*/  BSYNC.RECONVERGENT B0 ;  /* 0x0000000000007941 */ /* 0x000fea0003800200 */
.L_x_2:
[--C-:B-----5:R-:W-:Y:S01]  /*0420*/  SHF.R.U32.HI R20, RZ, 0x1, R7.reuse ;  /* 0x00000001ff147819 */ /* 0x120fe20000011607 */
[C---:B------:R-:W-:Y:S01]  /*0430*/  IMAD.SHL.U32 R10, R6.reuse, 0x2, RZ ;  /* 0x00000002060a7824 */ /* 0x040fe200078e00ff */
[--C-:B------:R-:W-:Y:S01]  /*0440*/  SHF.L.U64.HI R19, R6, 0x1, R7.reuse ;  /* 0x0000000106137819 */ /* 0x100fe20000010207 */
[----:B------:R-:W-:Y:S01]  /*0450*/  IMAD.MOV.U32 R9, RZ, RZ, RZ ;  /* 0x000000ffff097224 */ /* 0x000fe200078e00ff */
[----:B------:R-:W-:Y:S01]  /*0460*/  @P0 SHF.R.U32.HI R9, RZ, 0x1f, R18 ;  /* 0x0000001fff090819 */ /* 0x000fe20000011612 */
[----:B------:R-:W-:Y:S01]  /*0470*/  IMAD.SHL.U32 R17, R4, 0x2, RZ ;  /* 0x0000000204117824 */ /* 0x000fe200078e00ff */
[----:B------:R-:W-:Y:S01]  /*0480*/  LOP3.LUT R18, R20, R15, RZ, 0xfc, !PT ;  /* 0x0000000f14127212 */ /* 0x000fe200078efcff */
[----:B------:R-:W-:Y:S01]  /*0490*/  IMAD.SHL.U32 R20, R2, 0x2, RZ ;  /* 0x0000000202147824 */ /* 0x000fe200078e00ff */
[----:B------:R-:W-:Y:S01]  /*04a0*/  LOP3.LUT R15, R10, R13, RZ, 0xfc, !PT ;  /* 0x0000000d0a0f7212 */ /* 0x000fe200078efcff */
[----:B------:R-:W-:Y:S01]  /*04b0*/  IMAD.MOV.U32 R22, RZ, RZ, RZ ;  /* 0x000000ffff167224 */ /* 0x000fe200078e00ff */
[----:B------:R-:W-:Y:S01]  /*04c0*/  SHF.R.U64 R10, R6, 0x1, R7 ;  /* 0x00000001060a7819 */ /* 0x000fe20000001207 */
[----:B------:R-:W0:Y:S01]  /*04d0*/  LDCU.64 UR12, c[0x0][0x388] ;  /* 0x00007100ff0c77ac */ /* 0x000e220008000a00 */
[----:B------:R-:W-:Y:S01]  /*04e0*/  SHF.R.U32.HI R13, RZ, 0x1, R5 ;  /* 0x00000001ff0d7819 */ /* 0x000fe20000011605 */
[----:B------:R-:W-:Y:S01]  /*04f0*/  @!P1 IMAD.U32 R22, R8, -0x80000000, RZ ;  /* 0x8000000008169824 */ /* 0x000fe200078e00ff */
[----:B------:R-:W-:-:S02]  /*0500*/  LOP3.LUT R17, R17, R12, RZ, 0xfc, !PT ;  /* 0x0000000c11117212 */ /* 0x000fc400078efcff */
[--C-:B------:R-:W-:Y:S02]  /*0510*/  SHF.R.U64 R12, R4, 0x1, R5.reuse ;  /* 0x00000001040c7819 */ /* 0x100fe40000001205 */
[----:B------:R-:W-:Y:S02]  /*0520*/  LOP3.LUT R10, R10, UR6, RZ, 0xfc, !PT ;  /* 0x000000060a0a7c12 */ /* 0x000fe4000f8efcff */
[----:B------:R-:W-:Y:S02]  /*0530*/  LOP3.LUT R13, R13, R14, RZ, 0xfc, !PT ;  /* 0x0000000e0d0d7212 */ /* 0x000fe400078efcff */
[----:B------:R-:W-:Y:S02]  /*0540*/  SHF.L.U64.HI R14, R4, 0x1, R5 ;  /* 0x00000001040e7819 */ /* 0x000fe40000010205 */
[----:B------:R-:W-:Y:S02]  /*0550*/  LOP3.LUT R12, R12, UR4, RZ, 0xfc, !PT ;  /* 0x000000040c0c7c12 */ /* 0x000fe4000f8efcff */
[----:B------:R-:W-:-:S02]  /*0560*/  SHF.R.U64 R21, R2, 0x1, R3 ;  /* 0x0000000102157819 */ /* 0x000fc40000001203 */
[C---:B------:R-:W-:Y:S02]  /*0570*/  LOP3.LUT R11, R10.reuse, R15, R6, 0x96, !PT ;  /* 0x0000000f0a0b7212 */ /* 0x040fe400078e9606 */
[----:B------:R-:W-:Y:S02]  /*0580*/  LOP3.LUT R19, R19, UR7, RZ, 0xfc, !PT ;  /* 0x0000000713137c12 */ /* 0x000fe4000f8efcff */
[----:B------:R-:W-:Y:S02]  /*0590*/  LOP3.LUT R10, R10, R6, R15, 0xe8, !PT ;  /* 0x000000060a0a7212 */ /* 0x000fe400078ee80f */
[----:B------:R-:W-:Y:S02]  /*05a0*/  LOP3.LUT R14, R14, UR5, RZ, 0xfc, !PT ;  /* 0x000000050e0e7c12 */ /* 0x000fe4000f8efcff */
[C---:B------:R-:W-:Y:S02]  /*05b0*/  LOP3.LUT R15, R12.reuse, R17, R4, 0x96, !PT ;  /* 0x000000110c0f7212 */ /* 0x040fe400078e9604 */
[----:B------:R-:W-:-:S02]  /*05c0*/  LOP3.LUT R12, R12, R4, R17, 0xe8, !PT ;  /* 0x000000040c0c7212 */ /* 0x000fc400078ee811 */
[----:B------:R-:W-:Y:S02]  /*05d0*/  LOP3.LUT R20, R9, R20, RZ, 0xfc, !PT ;  /* 0x0000001409147212 */ /* 0x000fe400078efcff */
[----:B------:R-:W-:Y:S02]  /*05e0*/  LOP3.LUT R21, R21, UR8, RZ, 0xfc, !PT ;  /* 0x0000000815157c12 */ /* 0x000fe4000f8efcff */
[C---:B------:R-:W-:Y:S02]  /*05f0*/  LOP3.LUT R6, R18.reuse, R19, R7, 0x96, !PT ;  /* 0x0000001312067212 */ /* 0x040fe400078e9607 */
[----:B------:R-:W-:Y:S02]  /*0600*/  LOP3.LUT R7, R18, R7, R19, 0xe8, !PT ;  /* 0x0000000712077212 */ /* 0x000fe400078ee813 */
[C---:B------:R-:W-:Y:S02]  /*0610*/  LOP3.LUT R9, R13.reuse, R14, R5, 0x96, !PT ;  /* 0x0000000e0d097212 */ /* 0x040fe400078e9605 */
[----:B------:R-:W-:-:S02]  /*0620*/  LOP3.LUT R4, R13, R5, R14, 0xe8, !PT ;  /* 0x000000050d047212 */ /* 0x000fc400078ee80e */
[-CC-:B------:R-:W-:Y:S02]  /*0630*/  LOP3.LUT R19, R11, R21.reuse, R20.reuse, 0x96, !PT ;  /* 0x000000150b137212 */ /* 0x180fe400078e9614 */
[CCC-:B------:R-:W-:Y:S02]  /*0640*/  LOP3.LUT R5, R15.reuse, R21.reuse, R20.reuse, 0xf6, !PT ;  /* 0x000000150f057212 */ /* 0x1c0fe400078ef614 */
[-CC-:B------:R-:W-:Y:S02]  /*0650*/  LOP3.LUT R18, R15, R21.reuse, R20.reuse, 0x60, !PT ;  /* 0x000000150f127212 */ /* 0x180fe400078e6014 */
[-CC-:B------:R-:W-:Y:S02]  /*0660*/  LOP3.LUT R17, R10, R21.reuse, R20.reuse, 0x78, !PT ;  /* 0x000000150a117212 */ /* 0x180fe400078e7814 */
[CCC-:B------:R-:W-:Y:S02]  /*0670*/  LOP3.LUT R14, R12.reuse, R21.reuse, R20.reuse, 0xf8, !PT ;  /* 0x000000150c0e7212 */ /* 0x1c0fe400078ef814 */
[----:B------:R-:W-:-:S02]  /*0680*/  LOP3.LUT R13, R12, R21, R20, 0x80, !PT ;  /* 0x000000150c0d7212 */ /* 0x000fc400078e8014 */
[--C-:B------:R-:W-:Y:S02]  /*0690*/  SHF.R.U32.HI R21, RZ, 0x1, R3.reuse ;  /* 0x00000001ff157819 */ /* 0x100fe40000011603 */
[----:B------:R-:W-:Y:S02]  /*06a0*/  SHF.L.U64.HI R8, R2, 0x1, R3 ;  /* 0x0000000102087819 */ /* 0x000fe40000010203 */
[----:B------:R-:W-:Y:S02]  /*06b0*/  LOP3.LUT R5, R18, R5, R11, 0xf8, !PT ;  /* 0x0000000512057212 */ /* 0x000fe400078ef80b */
[----:B------:R-:W-:Y:S02]  /*06c0*/  LOP3.LUT R21, R22, R21, RZ, 0xfc, !PT ;  /* 0x0000001516157212 */ /* 0x000fe400078efcff */
[----:B------:R-:W-:Y:S02]  /*06d0*/  LOP3.LUT R18, R8, UR9, RZ, 0xfc, !PT ;  /* 0x0000000908127c12 */ /* 0x000fe4000f8efcff */
[----:B------:R-:W-:-:S02]  /*06e0*/  LOP3.LUT R10, R13, R14, R10, 0xf8, !PT ;  /* 0x0000000e0d0a7212 */ /* 0x000fc400078ef80a */
[----:B------:R-:W-:Y:S02]  /*06f0*/  LOP3.LUT R2, R2, R19, R15, 0xf6, !PT ;  /* 0x0000001302027212 */ /* 0x000fe400078ef60f */
[----:B------:R-:W-:Y:S02]  /*0700*/  LOP3.LUT R12, R17, R12, RZ, 0x3c, !PT ;  /* 0x0000000c110c7212 */ /* 0x000fe400078e3cff */
[-CC-:B------:R-:W-:Y:S02]  /*0710*/  LOP3.LUT R17, R6, R21.reuse, R18.reuse, 0x96, !PT ;  /* 0x0000001506117212 */ /* 0x180fe400078e9612 */
[CCC-:B------:R-:W-:Y:S02]  /*0720*/  LOP3.LUT R14, R9.reuse, R21.reuse, R18.reuse, 0xf6, !PT ;  /* 0x00000015090e7212 */ /* 0x1c0fe400078ef612 */
[-CC-:B------:R-:W-:Y:S02]  /*0730*/  LOP3.LUT R15, R9, R21.reuse, R18.reuse, 0x60, !PT ;  /* 0x00000015090f7212 */ /* 0x180fe400078e6012 */
[----:B------:R-:W-:-:S02]  /*0740*/  LOP3.LUT R11, R4, R21, R18, 0xf8, !PT ;  /* 0x00000015040b7212 */ /* 0x000fc400078ef812 */
[-CC-:B------:R-:W-:Y:S02]  /*0750*/  LOP3.LUT R8, R4, R21.reuse, R18.reuse, 0x80, !PT ;  /* 0x0000001504087212 */ /* 0x180fe400078e8012 */
[----:B------:R-:W-:Y:S02]  /*0760*/  LOP3.LUT R13, R7, R21, R18, 0x78, !PT ;  /* 0x00000015070d7212 */ /* 0x000fe400078e7812 */
[----:B------:R-:W-:Y:S02]  /*0770*/  LOP3.LUT R3, R3, R17, R9, 0xf6, !PT ;  /* 0x0000001103037212 */ /* 0x000fe400078ef609 */
[----:B------:R-:W-:Y:S02]  /*0780*/  LOP3.LUT R14, R15, R14, R6, 0xf8, !PT ;  /* 0x0000000e0f0e7212 */ /* 0x000fe400078ef806 */
[----:B------:R-:W-:Y:S02]  /*0790*/  LOP3.LUT R9, R8, R11, R7, 0xf8, !PT ;  /* 0x0000000b08097212 */ /* 0x000fe400078ef807 */
[----:B------:R-:W-:-:S02]  /*07a0*/  LOP3.LUT R6, R13, R4, RZ, 0x3c, !PT ;  /* 0x000000040d067212 */ /* 0x000fc400078e3cff */
[----:B0-----:R-:W-:Y:S02]  /*07b0*/  IADD3 R4, P0, PT, R0, UR12, RZ ;  /* 0x0000000c00047c10 */ /* 0x001fe4000ff1e0ff */
[-CC-:B------:R-:W-:Y:S02]  /*07c0*/  LOP3.LUT R7, R10, R12.reuse, R5.reuse, 0xf8, !PT ;  /* 0x0000000c0a077212 */ /* 0x180fe400078ef805 */
[----:B------:R-:W-:Y:S02]  /*07d0*/  LOP3.LUT R2, R2, R12, R5, 0x60, !PT ;  /* 0x0000000c02027212 */ /* 0x000fe400078e6005 */
[-CC-:B------:R-:W-:Y:S02]  /*07e0*/  LOP3.LUT R9, R9, R6.reuse, R14.reuse, 0xf8, !PT ;  /* 0x0000000609097212 */ /* 0x180fe400078ef80e */
[----:B------:R-:W-:Y:S02]  /*07f0*/  LOP3.LUT R0, R3, R6, R14, 0x60, !PT ;  /* 0x0000000603007212 */ /* 0x000fe400078e600e */
[----:B------:R-:W-:-:S02]  /*0800*/  LOP3.LUT R2, R2, R7, RZ, 0x30, !PT ;  /* 0x0000000702027212 */ /* 0x000fc400078e30ff */
[----:B------:R-:W-:Y:S02]  /*0810*/  IADD3.X R5, PT, PT, R16, UR13, RZ, P0, !PT ;  /* 0x0000000d10057c10 */ /* 0x000fe400087fe4ff */
[----:B------:R-:W-:-:S05]  /*0820*/  LOP3.LUT R3, R0, R9, RZ, 0x30, !PT ;  /* 0x0000000900037212 */ /* 0x000fca00078e30ff */
[----:B------:R-:W-:Y:S01]  /*0830*/  STG.E.64 desc[UR10][R4.64], R2 ;  /* 0x0000000204007986 */ /* 0x000fe2000c101b0a */
[----:B------:R-:W-:Y:S05]  /*0840*/  EXIT ;  /* 0x000000000000794d */ /* 0x000fea0003800000 */
.L_x_4:
[----:B------:R-:W-:-:S00]  /*0850*/  BRA `(.L_x_4) ;  /* 0xfffffffc00fc7947 */ /* 0x000fc0000383ffff */
[----:B------:R-:W-:-:S00]  /*0860*/  NOP ;  /* 0x0000000000007918 */ /* 0x000fc00000000000 */
        /* <DEDUP_REMOVED lines=9> */
.L_x_5:


//--------------------- .nv.shared.reserved.0     --------------------------
	.section	.nv.shared.reserved.0,"aw",@nobits
	.weak		__nv_reservedSMEM_offset_0_alias
	.size		__nv_reservedSMEM_offset_0_alias, 0, 64
	.other		__nv_reservedSMEM_offset_0_alias,@"STO_CUDA_RESERVED_SHARED STV_DEFAULT"
__nv_reservedSMEM_offset_0_alias:
	.zero		0
	.zero		64


//--------------------- .nv.constant0._Z20gol_kernel_bitpackedPKmPmiijjm --------------------------
	.section	.nv.constant0._Z20gol_kernel_bitpackedPKmPmiijjm,"a",@progbits
	.sectionflags	@""
	.align	4
.nv.constant0._Z20gol_kernel_bitpackedPKmPmiijjm:
	.zero		936


//--------------------- SYMBOLS --------------------------

	.type		.nv.reservedSmem.offset0,@object
	.size		.nv.reservedSmem.offset0,0x4
